//
// Generated by NVIDIA NVVM Compiler
//
// Compiler Build ID: CL-36424714
// Cuda compilation tools, release 13.0, V13.0.88
// Based on NVVM 20.0.0
//

.version 9.0
.target sm_100
.address_size 64

	// .globl	_Z10radix_sortPj
// _ZZ10radix_sortPjE4vals has been demoted

.visible .entry _Z10radix_sortPj(
	.param .u64 .ptr .align 1 _Z10radix_sortPj_param_0
)
{
	.reg .pred 	%p<9>;
	.reg .b32 	%r<46>;
	.reg .b64 	%rd<5>;
	// demoted variable
	.shared .align 4 .b8 _ZZ10radix_sortPjE4vals[4096];
	ld.param.u64 	%rd2, [_Z10radix_sortPj_param_0];
	cvta.to.global.u64 	%rd3, %rd2;
	mov.u32 	%r1, %tid.x;
	mov.u32 	%r16, %ctaid.x;
	mov.u32 	%r2, %ntid.x;
	mad.lo.s32 	%r3, %r16, %r2, %r1;
	setp.gt.u32 	%p1, %r3, 4095;
	mul.wide.u32 	%rd4, %r3, 4;
	add.s64 	%rd1, %rd3, %rd4;
	shl.b32 	%r17, %r1, 2;
	mov.u32 	%r18, _ZZ10radix_sortPjE4vals;
	add.s32 	%r4, %r18, %r17;
	@%p1 bra 	$L__BB0_2;
	ld.global.u32 	%r19, [%rd1];
	st.shared.u32 	[%r4], %r19;
$L__BB0_2:
	bar.sync 	0;
	add.s32 	%r5, %r2, -1;
	shl.b32 	%r21, %r2, 2;
	add.s32 	%r6, %r18, %r21;
	mov.b32 	%r42, 0;
$L__BB0_3:
	setp.lt.u32 	%p2, %r2, 2;
	ld.shared.u32 	%r8, [%r4];
	shr.u32 	%r23, %r8, %r42;
	and.b32  	%r9, %r23, 1;
	st.shared.u32 	[%r4], %r9;
	bar.sync 	0;
	@%p2 bra 	$L__BB0_10;
	mov.b32 	%r44, 1;
$L__BB0_5:
	setp.lt.u32 	%p3, %r1, %r44;
	@%p3 bra 	$L__BB0_7;
	sub.s32 	%r26, %r1, %r44;
	shl.b32 	%r27, %r26, 2;
	add.s32 	%r29, %r18, %r27;
	ld.shared.u32 	%r45, [%r29];
$L__BB0_7:
	setp.lt.u32 	%p4, %r1, %r44;
	bar.sync 	0;
	@%p4 bra 	$L__BB0_9;
	ld.shared.u32 	%r30, [%r4];
	add.s32 	%r31, %r30, %r45;
	st.shared.u32 	[%r4], %r31;
$L__BB0_9:
	bar.sync 	0;
	shl.b32 	%r44, %r44, 1;
	setp.lt.u32 	%p5, %r44, %r2;
	@%p5 bra 	$L__BB0_5;
$L__BB0_10:
	ld.shared.u32 	%r32, [%r4];
	ld.shared.u32 	%r33, [%r6+-4];
	bar.sync 	0;
	setp.eq.s32 	%p6, %r9, 0;
	add.s32 	%r34, %r5, %r32;
	sub.s32 	%r35, %r34, %r33;
	sub.s32 	%r36, %r1, %r32;
	selp.b32 	%r37, %r36, %r35, %p6;
	shl.b32 	%r38, %r37, 2;
	add.s32 	%r40, %r18, %r38;
	st.shared.u32 	[%r40], %r8;
	bar.sync 	0;
	add.s32 	%r42, %r42, 1;
	setp.ne.s32 	%p7, %r42, 32;
	@%p7 bra 	$L__BB0_3;
	setp.gt.u32 	%p8, %r3, 4095;
	@%p8 bra 	$L__BB0_13;
	ld.shared.u32 	%r41, [%r4];
	st.global.u32 	[%rd1], %r41;
$L__BB0_13:
	ret;

}


// ===== COMPILED SASS (sm_100) =====

	.target	sm_100

	.elftype	@"ET_EXEC"


//--------------------- .note.nv.tkinfo           --------------------------
	.section	.note.nv.tkinfo,"",@"SHT_NOTE"
	.sectionflags	@"SHF_NOTE_NV_TKINFO"
	.tkinfo
        /*0018*/ 	.word	0x00000002
        /*0030*/ 	.string	""
        /*0030*/ 	.string	"ptxas"
        /*0030*/ 	.string	"Cuda compilation tools, release 13.0, V13.0.88"
        /*0030*/ 	.string	"Build cuda_13.0.r13.0/compiler.36424714_0"
        /*0030*/ 	.string	"-arch sm_100 -m 64 "



//--------------------- .note.nv.cuinfo           --------------------------
	.section	.note.nv.cuinfo,"",@"SHT_NOTE"
	.sectionflags	@"SHF_NOTE_NV_CUINFO"
        /*0018*/ 	.short	0x0002
        /*001a*/ 	.short	0x0064
        /*001c*/ 	.short	0x0082
	.zero		2


//--------------------- .nv.info                  --------------------------
	.section	.nv.info,"",@"SHT_CUDA_INFO"
	.align	4


	//----- nvinfo : EIATTR_REGCOUNT
	.align		4
        /*0000*/ 	.byte	0x04, 0x2f
        /*0002*/ 	.short	(.L_1 - .L_0)
	.align		4
.L_0:
        /*0004*/ 	.word	index@(_Z10radix_sortPj)
        /*0008*/ 	.word	0x00000012


	//----- nvinfo : EIATTR_FRAME_SIZE
	.align		4
.L_1:
        /*000c*/ 	.byte	0x04, 0x11
        /*000e*/ 	.short	(.L_3 - .L_2)
	.align		4
.L_2:
        /*0010*/ 	.word	index@(_Z10radix_sortPj)
        /*0014*/ 	.word	0x00000000


	//----- nvinfo : EIATTR_MIN_STACK_SIZE
	.align		4
.L_3:
        /*0018*/ 	.byte	0x04, 0x12
        /*001a*/ 	.short	(.L_5 - .L_4)
	.align		4
.L_4:
        /*001c*/ 	.word	index@(_Z10radix_sortPj)
        /*0020*/ 	.word	0x00000000
.L_5:


//--------------------- .nv.compat                --------------------------
	.section	.nv.compat,"",@"SHT_CUDA_COMPAT_INFO"
	.align	4
        /*0000*/ 	.byte	0x02, 0x09, 0x00, 0x00, 0x02, 0x02, 0x01, 0x00, 0x02, 0x05, 0x05, 0x00, 0x03, 0x07, 0x01, 0x01
        /*0010*/ 	.byte	0x02, 0x03, 0x00, 0x00, 0x02, 0x06, 0x01, 0x00, 0x04, 0x0b, 0x08, 0x00, 0x09, 0x00, 0x00, 0x00
        /*0020*/ 	.byte	0x00, 0x00, 0x00, 0x00


//--------------------- .nv.info._Z10radix_sortPj --------------------------
	.section	.nv.info._Z10radix_sortPj,"",@"SHT_CUDA_INFO"
	.sectionflags	@""
	.align	4


	//----- nvinfo : EIATTR_CUDA_API_VERSION
	.align		4
        /*0000*/ 	.byte	0x04, 0x37
        /*0002*/ 	.short	(.L_7 - .L_6)
.L_6:
        /*0004*/ 	.word	0x00000082


	//----- nvinfo : EIATTR_KPARAM_INFO
	.align		4
.L_7:
        /*0008*/ 	.byte	0x04, 0x17
        /*000a*/ 	.short	(.L_9 - .L_8)
.L_8:
        /*000c*/ 	.word	0x00000000
        /*0010*/ 	.short	0x0000
        /*0012*/ 	.short	0x0000
        /*0014*/ 	.byte	0x00, 0xf5, 0x21, 0x00


	//----- nvinfo : EIATTR_SPARSE_MMA_MASK
	.align		4
.L_9:
        /*0018*/ 	.byte	0x03, 0x50
        /*001a*/ 	.short	0x0000


	//----- nvinfo : EIATTR_MAXREG_COUNT
	.align		4
        /*001c*/ 	.byte	0x03, 0x1b
        /*001e*/ 	.short	0x00ff


	//----- nvinfo : EIATTR_NUM_BARRIERS
	.align		4
        /*0020*/ 	.byte	0x02, 0x4c
        /*0022*/ 	.byte	0x01
	.zero		1


	//----- nvinfo : EIATTR_MERCURY_ISA_VERSION
	.align		4
        /*0024*/ 	.byte	0x03, 0x5f
        /*0026*/ 	.short	0x0101


	//----- nvinfo : EIATTR_VRC_CTA_INIT_COUNT
	.align		4
        /*0028*/ 	.byte	0x02, 0x4a
	.zero		1
	.zero		1


	//----- nvinfo : EIATTR_EXIT_INSTR_OFFSETS
	.align		4
        /*002c*/ 	.byte	0x04, 0x1c
        /*002e*/ 	.short	(.L_11 - .L_10)


	//   ....[0]....
.L_10:
        /*0030*/ 	.word	0x00000340


	//   ....[1]....
        /*0034*/ 	.word	0x00000370


	//----- nvinfo : EIATTR_CBANK_PARAM_SIZE
	.align		4
.L_11:
        /*0038*/ 	.byte	0x03, 0x19
        /*003a*/ 	.short	0x0008


	//----- nvinfo : EIATTR_PARAM_CBANK
	.align		4
        /*003c*/ 	.byte	0x04, 0x0a
        /*003e*/ 	.short	(.L_13 - .L_12)
	.align		4
.L_12:
        /*0040*/ 	.word	index@(.nv.constant0._Z10radix_sortPj)
        /*0044*/ 	.short	0x0380
        /*0046*/ 	.short	0x0008


	//----- nvinfo : EIATTR_SW_WAR
	.align		4
.L_13:
        /*0048*/ 	.byte	0x04, 0x36
        /*004a*/ 	.short	(.L_15 - .L_14)
.L_14:
        /*004c*/ 	.word	0x00000008
.L_15:


//--------------------- .nv.callgraph             --------------------------
	.section	.nv.callgraph,"",@"SHT_CUDA_CALLGRAPH"
	.align	4
	.sectionentsize	8
	.align		4
        /*0000*/ 	.word	0x00000000
	.align		4
        /*0004*/ 	.word	0xffffffff
	.align		4
        /*0008*/ 	.word	0x00000000
	.align		4
        /*000c*/ 	.word	0xfffffffe
	.align		4
        /*0010*/ 	.word	0x00000000
	.align		4
        /*0014*/ 	.word	0xfffffffd
	.align		4
        /*0018*/ 	.word	0x00000000
	.align		4
        /*001c*/ 	.word	0xfffffffc


//--------------------- .text._Z10radix_sortPj    --------------------------
	.section	.text._Z10radix_sortPj,"ax",@progbits
	.align	128
        .global         _Z10radix_sortPj
        .type           _Z10radix_sortPj,@function
        .size           _Z10radix_sortPj,(.L_x_4 - _Z10radix_sortPj)
        .other          _Z10radix_sortPj,@"STO_CUDA_ENTRY STV_DEFAULT"
_Z10radix_sortPj:
.text._Z10radix_sortPj:
[----:B------:R-:W-:Y:S01]  /*0000*/  LDC R1, c[0x0][0x37c] ;  /* 0x0000df00ff017b82 */ /* 0x000fe20000000800 */
[----:B------:R-:W0:Y:S07]  /*0010*/  S2R R13, SR_TID.X ;  /* 0x00000000000d7919 */ /* 0x000e2e0000002100 */
[----:B------:R-:W0:Y:S01]  /*0020*/  S2UR UR4, SR_CTAID.X ;  /* 0x00000000000479c3 */ /* 0x000e220000002500 */
[----:B------:R-:W1:Y:S07]  /*0030*/  LDCU.64 UR6, c[0x0][0x358] ;  /* 0x00006b00ff0677ac */ /* 0x000e6e0008000a00 */
[----:B------:R-:W0:Y:S08]  /*0040*/  LDC R14, c[0x0][0x360] ;  /* 0x0000d800ff0e7b82 */ /* 0x000e300000000800 */
[----:B------:R-:W2:Y:S01]  /*0050*/  LDC.64 R2, c[0x0][0x380] ;  /* 0x0000e000ff027b82 */ /* 0x000ea20000000a00 */
[----:B0-----:R-:W-:-:S05]  /*0060*/  IMAD R5, R14, UR4, R13 ;  /* 0x000000040e057c24 */ /* 0x001fca000f8e020d */
[C---:B------:R-:W-:Y:S01]  /*0070*/  ISETP.GT.U32.AND P0, PT, R5.reuse, 0xfff, PT ;  /* 0x00000fff0500780c */ /* 0x040fe20003f04070 */
[----:B--2---:R-:W-:-:S12]  /*0080*/  IMAD.WIDE.U32 R2, R5, 0x4, R2 ;  /* 0x0000000405027825 */ /* 0x004fd800078e0002 */
[----:B-1----:R-:W2:Y:S01]  /*0090*/  @!P0 LDG.E R7, desc[UR6][R2.64] ;  /* 0x0000000602078981 */ /* 0x002ea2000c1e1900 */
[----:B------:R-:W-:Y:S01]  /*00a0*/  MOV R0, 0x400 ;  /* 0x0000040000007802 */ /* 0x000fe20000000f00 */
[----:B------:R-:W-:Y:S01]  /*00b0*/  VIADD R6, R14, 0xffffffff ;  /* 0xffffffff0e067836 */ /* 0x000fe20000000000 */
[----:B------:R-:W-:Y:S01]  /*00c0*/  UMOV UR4, URZ ;  /* 0x000000ff00047c82 */ /* 0x000fe20008000000 */
[----:B------:R-:W0:Y:S02]  /*00d0*/  S2R R9, SR_CgaCtaId ;  /* 0x0000000000097919 */ /* 0x000e240000008800 */
[----:B0-----:R-:W-:-:S05]  /*00e0*/  LEA R0, R9, R0, 0x18 ;  /* 0x0000000009007211 */ /* 0x001fca00078ec0ff */
[--C-:B------:R-:W-:Y:S02]  /*00f0*/  IMAD R4, R13, 0x4, R0.reuse ;  /* 0x000000040d047824 */ /* 0x100fe400078e0200 */
[----:B------:R-:W-:-:S03]  /*0100*/  IMAD R8, R14, 0x4, R0 ;  /* 0x000000040e087824 */ /* 0x000fc600078e0200 */
[----:B--2---:R0:W-:Y:S01]  /*0110*/  @!P0 STS [R4], R7 ;  /* 0x0000000704008388 */ /* 0x0041e20000000800 */
[----:B------:R-:W-:Y:S06]  /*0120*/  BAR.SYNC.DEFER_BLOCKING 0x0 ;  /* 0x0000000000007b1d */ /* 0x000fec0000010000 */
.L_x_2:
[----:B01----:R-:W0:Y:S01]  /*0130*/  LDS R7, [R4] ;  /* 0x0000000004077984 */ /* 0x003e220000000800 */
[----:B------:R-:W-:Y:S02]  /*0140*/  ISETP.GE.U32.AND P0, PT, R14, 0x2, PT ;  /* 0x000000020e00780c */ /* 0x000fe40003f06070 */
[----:B0-----:R-:W-:-:S04]  /*0150*/  SHF.R.U32.HI R9, RZ, UR4, R7 ;  /* 0x00000004ff097c19 */ /* 0x001fc80008011607 */
[----:B------:R-:W-:-:S05]  /*0160*/  LOP3.LUT R15, R9, 0x1, RZ, 0xc0, !PT ;  /* 0x00000001090f7812 */ /* 0x000fca00078ec0ff */
[----:B------:R0:W-:Y:S01]  /*0170*/  STS [R4], R15 ;  /* 0x0000000f04007388 */ /* 0x0001e20000000800 */
[----:B------:R-:W-:Y:S06]  /*0180*/  BAR.SYNC.DEFER_BLOCKING 0x0 ;  /* 0x0000000000007b1d */ /* 0x000fec0000010000 */
[----:B------:R-:W-:Y:S05]  /*0190*/  @!P0 BRA `(.L_x_0) ;  /* 0x0000000000348947 */ /* 0x000fea0003800000 */
[----:B------:R-:W-:-:S05]  /*01a0*/  UMOV UR5, 0x1 ;  /* 0x0000000100057882 */ /* 0x000fca0000000000 */
.L_x_1:
[----:B------:R-:W-:-:S13]  /*01b0*/  ISETP.GE.U32.AND P0, PT, R13, UR5, PT ;  /* 0x000000050d007c0c */ /* 0x000fda000bf06070 */
[----:B------:R-:W-:Y:S01]  /*01c0*/  @P0 VIADD R9, R13, -UR5 ;  /* 0x800000050d090c36 */ /* 0x000fe20008000000 */
[----:B------:R-:W-:-:S03]  /*01d0*/  USHF.L.U32 UR5, UR5, 0x1, URZ ;  /* 0x0000000105057899 */ /* 0x000fc600080006ff */
[----:B------:R-:W-:-:S05]  /*01e0*/  @P0 IMAD R9, R9, 0x4, R0 ;  /* 0x0000000409090824 */ /* 0x000fca00078e0200 */
[----:B------:R-:W-:Y:S01]  /*01f0*/  @P0 LDS R10, [R9] ;  /* 0x00000000090a0984 */ /* 0x000fe20000000800 */
[----:B------:R-:W-:Y:S06]  /*0200*/  BAR.SYNC.DEFER_BLOCKING 0x0 ;  /* 0x0000000000007b1d */ /* 0x000fec0000010000 */
[----:B------:R-:W1:Y:S02]  /*0210*/  @P0 LDS R11, [R4] ;  /* 0x00000000040b0984 */ /* 0x000e640000000800 */
[----:B-1----:R-:W-:-:S05]  /*0220*/  @P0 IMAD.IADD R11, R10, 0x1, R11 ;  /* 0x000000010a0b0824 */ /* 0x002fca00078e020b */
[----:B------:R1:W-:Y:S01]  /*0230*/  @P0 STS [R4], R11 ;  /* 0x0000000b04000388 */ /* 0x0003e20000000800 */
[----:B------:R-:W-:Y:S01]  /*0240*/  BAR.SYNC.DEFER_BLOCKING 0x0 ;  /* 0x0000000000007b1d */ /* 0x000fe20000010000 */
[----:B------:R-:W-:-:S13]  /*0250*/  ISETP.LE.U32.AND P0, PT, R14, UR5, PT ;  /* 0x000000050e007c0c */ /* 0x000fda000bf03070 */
[----:B-1----:R-:W-:Y:S05]  /*0260*/  @!P0 BRA `(.L_x_1) ;  /* 0xfffffffc00d08947 */ /* 0x002fea000383ffff */
.L_x_0:
[----:B------:R-:W-:Y:S01]  /*0270*/  LDS R9, [R4] ;  /* 0x0000000004097984 */ /* 0x000fe20000000800 */
[----:B------:R-:W-:Y:S01]  /*0280*/  ISETP.NE.AND P0, PT, R15, RZ, PT ;  /* 0x000000ff0f00720c */ /* 0x000fe20003f05270 */
[----:B------:R-:W-:Y:S02]  /*0290*/  UIADD3 UR4, UPT, UPT, UR4, 0x1, URZ ;  /* 0x0000000104047890 */ /* 0x000fe4000fffe0ff */
[----:B------:R-:W1:Y:S02]  /*02a0*/  LDS R11, [R8+-0x4] ;  /* 0xfffffc00080b7984 */ /* 0x000e640000000800 */
[----:B------:R-:W-:Y:S01]  /*02b0*/  UISETP.NE.AND UP0, UPT, UR4, 0x20, UPT ;  /* 0x000000200400788c */ /* 0x000fe2000bf05270 */
[----:B-1----:R-:W-:-:S07]  /*02c0*/  IADD3 R11, PT, PT, -R11, R6, R9 ;  /* 0x000000060b0b7210 */ /* 0x002fce0007ffe109 */
[----:B------:R-:W-:-:S04]  /*02d0*/  @!P0 IMAD.IADD R11, R13, 0x1, -R9 ;  /* 0x000000010d0b8824 */ /* 0x000fc800078e0a09 */
[----:B------:R-:W-:Y:S01]  /*02e0*/  IMAD R12, R11, 0x4, R0 ;  /* 0x000000040b0c7824 */ /* 0x000fe200078e0200 */
[----:B------:R-:W-:Y:S06]  /*02f0*/  BAR.SYNC.DEFER_BLOCKING 0x0 ;  /* 0x0000000000007b1d */ /* 0x000fec0000010000 */
[----:B------:R1:W-:Y:S02]  /*0300*/  STS [R12], R7 ;  /* 0x000000070c007388 */ /* 0x0003e40000000800 */
[----:B------:R-:W-:Y:S06]  /*0310*/  BAR.SYNC.DEFER_BLOCKING 0x0 ;  /* 0x0000000000007b1d */ /* 0x000fec0000010000 */
[----:B------:R-:W-:Y:S05]  /*0320*/  BRA.U UP0, `(.L_x_2) ;  /* 0xfffffffd00807547 */ /* 0x000fea000b83ffff */
[----:B------:R-:W-:-:S13]  /*0330*/  ISETP.GT.U32.AND P0, PT, R5, 0xfff, PT ;  /* 0x00000fff0500780c */ /* 0x000fda0003f04070 */
[----:B------:R-:W-:Y:S05]  /*0340*/  @P0 EXIT ;  /* 0x000000000000094d */ /* 0x000fea0003800000 */
[----:B------:R-:W2:Y:S04]  /*0350*/  LDS R5, [R4] ;  /* 0x0000000004057984 */ /* 0x000ea80000000800 */
[----:B--2---:R-:W-:Y:S01]  /*0360*/  STG.E desc[UR6][R2.64], R5 ;  /* 0x0000000502007986 */ /* 0x004fe2000c101906 */
[----:B------:R-:W-:Y:S05]  /*0370*/  EXIT ;  /* 0x000000000000794d */ /* 0x000fea0003800000 */
.L_x_3:
[----:B------:R-:W-:-:S00]  /*0380*/  BRA `(.L_x_3) ;  /* 0xfffffffc00fc7947 */ /* 0x000fc0000383ffff */
[----:B------:R-:W-:-:S00]  /*0390*/  NOP ;  /* 0x0000000000007918 */ /* 0x000fc00000000000 */
        /* <DEDUP_REMOVED lines=14> */
.L_x_4:


//--------------------- .nv.shared._Z10radix_sortPj --------------------------
	.section	.nv.shared._Z10radix_sortPj,"aw",@nobits
	.sectionflags	@""
	.align	4
.nv.shared._Z10radix_sortPj:
	.zero		5120


//--------------------- .nv.shared.reserved.0     --------------------------
	.section	.nv.shared.reserved.0,"aw",@nobits
	.weak		__nv_reservedSMEM_offset_0_alias
	.size		__nv_reservedSMEM_offset_0_alias, 0, 64
	.other		__nv_reservedSMEM_offset_0_alias,@"STO_CUDA_RESERVED_SHARED STV_DEFAULT"
__nv_reservedSMEM_offset_0_alias:
	.zero		0
	.zero		64


//--------------------- .nv.constant0._Z10radix_sortPj --------------------------
	.section	.nv.constant0._Z10radix_sortPj,"a",@progbits
	.sectionflags	@""
	.align	4
.nv.constant0._Z10radix_sortPj:
	.zero		904


//--------------------- SYMBOLS --------------------------

	.type		.nv.reservedSmem.offset0,@object
	.size		.nv.reservedSmem.offset0,0x4
	.type		.nv.reservedSmem.cap,@object
	.size		.nv.reservedSmem.cap,0x4
